	.headerflags	@"EF_CUDA_TEXMODE_UNIFIED EF_CUDA_64BIT_ADDRESS EF_CUDA_ACCELERATORS EF_CUDA_SM90 EF_CUDA_VIRTUAL_SM(EF_CUDA_SM90)"
	.elftype	@"ET_EXEC"


//--------------------- .nv.info                  --------------------------
	.section	.nv.info,"",@"SHT_CUDA_INFO"
	.align	4


	//----- nvinfo : EIATTR_REGCOUNT
	.align		4
        /*0000*/ 	.byte	0x04, 0x2f
        /*0002*/ 	.short	(.L_1 - .L_0)
	.align		4
.L_0:
        /*0004*/ 	.word	index@(triton_poi_fused__to_copy_31)
        /*0008*/ 	.word	0x00000009


	//----- nvinfo : EIATTR_MIN_STACK_SIZE
	.align		4
.L_1:
        /*000c*/ 	.byte	0x04, 0x12
        /*000e*/ 	.short	(.L_3 - .L_2)
	.align		4
.L_2:
        /*0010*/ 	.word	index@(triton_poi_fused__to_copy_31)
        /*0014*/ 	.word	0x00000000


	//----- nvinfo : EIATTR_FRAME_SIZE
	.align		4
.L_3:
        /*0018*/ 	.byte	0x04, 0x11
        /*001a*/ 	.short	(.L_5 - .L_4)
	.align		4
.L_4:
        /*001c*/ 	.word	index@(triton_poi_fused__to_copy_31)
        /*0020*/ 	.word	0x00000000


	//----- nvinfo : EIATTR_MIN_STACK_SIZE
	.align		4
.L_5:
        /*0024*/ 	.byte	0x04, 0x12
        /*0026*/ 	.short	(.L_7 - .L_6)
	.align		4
.L_6:
        /*0028*/ 	.word	index@(triton_poi_fused__to_copy_31)
        /*002c*/ 	.word	0x00000000
.L_7:


//--------------------- .nv.info.triton_poi_fused__to_copy_31 --------------------------
	.section	.nv.info.triton_poi_fused__to_copy_31,"",@"SHT_CUDA_INFO"
	.sectionflags	@""
	.align	4


	//----- nvinfo : EIATTR_CUDA_API_VERSION
	.align		4
        /*0000*/ 	.byte	0x04, 0x37
        /*0002*/ 	.short	(.L_9 - .L_8)
.L_8:
        /*0004*/ 	.word	0x0000007c


	//----- nvinfo : EIATTR_KPARAM_INFO
	.align		4
.L_9:
        /*0008*/ 	.byte	0x04, 0x17
        /*000a*/ 	.short	(.L_11 - .L_10)
.L_10:
        /*000c*/ 	.word	0x00000000
        /*0010*/ 	.short	0x0001
        /*0012*/ 	.short	0x0008
        /*0014*/ 	.byte	0x00, 0xf0, 0x11, 0x00


	//----- nvinfo : EIATTR_KPARAM_INFO
	.align		4
.L_11:
        /*0018*/ 	.byte	0x04, 0x17
        /*001a*/ 	.short	(.L_13 - .L_12)
.L_12:
        /*001c*/ 	.word	0x00000000
        /*0020*/ 	.short	0x0000
        /*0022*/ 	.short	0x0000
        /*0024*/ 	.byte	0x00, 0xf4, 0x21, 0x00


	//----- nvinfo : EIATTR_SPARSE_MMA_MASK
	.align		4
.L_13:
        /*0028*/ 	.byte	0x03, 0x50
        /*002a*/ 	.short	0x0000


	//----- nvinfo : EIATTR_MAXREG_COUNT
	.align		4
        /*002c*/ 	.byte	0x03, 0x1b
        /*002e*/ 	.short	0x00ff


	//----- nvinfo : EIATTR_EXIT_INSTR_OFFSETS
	.align		4
        /*0030*/ 	.byte	0x04, 0x1c
        /*0032*/ 	.short	(.L_15 - .L_14)


	//   ....[0]....
.L_14:
        /*0034*/ 	.word	0x000000e0


	//   ....[1]....
        /*0038*/ 	.word	0x00000110


	//----- nvinfo : EIATTR_REQNTID
	.align		4
.L_15:
        /*003c*/ 	.byte	0x04, 0x10
        /*003e*/ 	.short	(.L_17 - .L_16)
.L_16:
        /*0040*/ 	.word	0x00000020
        /*0044*/ 	.word	0x00000001
        /*0048*/ 	.word	0x00000001


	//----- nvinfo : EIATTR_CBANK_PARAM_SIZE
	.align		4
.L_17:
        /*004c*/ 	.byte	0x03, 0x19
        /*004e*/ 	.short	0x000c


	//----- nvinfo : EIATTR_PARAM_CBANK
	.align		4
        /*0050*/ 	.byte	0x04, 0x0a
        /*0052*/ 	.short	(.L_19 - .L_18)
	.align		4
.L_18:
        /*0054*/ 	.word	index@(.nv.constant0.triton_poi_fused__to_copy_31)
        /*0058*/ 	.short	0x0210
        /*005a*/ 	.short	0x000c


	//----- nvinfo : EIATTR_SW_WAR
	.align		4
.L_19:
        /*005c*/ 	.byte	0x04, 0x36
        /*005e*/ 	.short	(.L_21 - .L_20)
.L_20:
        /*0060*/ 	.word	0x00000008
.L_21:


//--------------------- .nv.callgraph             --------------------------
	.section	.nv.callgraph,"",@"SHT_CUDA_CALLGRAPH"
	.align	4
	.sectionentsize	8
	.align		4
        /*0000*/ 	.word	0x00000000
	.align		4
        /*0004*/ 	.word	0xffffffff
	.align		4
        /*0008*/ 	.word	0x00000000
	.align		4
        /*000c*/ 	.word	0xfffffffe
	.align		4
        /*0010*/ 	.word	0x00000000
	.align		4
        /*0014*/ 	.word	0xfffffffd
	.align		4
        /*0018*/ 	.word	0x00000000
	.align		4
        /*001c*/ 	.word	0xfffffffc


//--------------------- .text.triton_poi_fused__to_copy_31 --------------------------
	.section	.text.triton_poi_fused__to_copy_31,"ax",@progbits
	.align	128
        .global         triton_poi_fused__to_copy_31
        .type           triton_poi_fused__to_copy_31,@function
        .size           triton_poi_fused__to_copy_31,(.L_x_1 - triton_poi_fused__to_copy_31)
        .other          triton_poi_fused__to_copy_31,@"STO_CUDA_ENTRY STV_DEFAULT"
triton_poi_fused__to_copy_31:
.text.triton_poi_fused__to_copy_31:
[----:B------:R-:W0:Y:S02]  /*0000*/  LDC R1, c[0x0][0x28] ;  /* 0x00000a00ff017b82 */ /* 0x000e240000000800 */
[----:B------:R-:W1:Y:S01]  /*0010*/  S2R R6, SR_TID.X ;  /* 0x0000000000067919 */ /* 0x000e620000002100 */
[----:B------:R-:W2:Y:S01]  /*0020*/  LDC.64 R2, c[0x0][0x210] ;  /* 0x00008400ff027b82 */ /* 0x000ea20000000a00 */
[----:B------:R-:W3:Y:S01]  /*0030*/  S2R R5, SR_CTAID.X ;  /* 0x0000000000057919 */ /* 0x000ee20000002500 */
[C---:B-1----:R-:W-:Y:S02]  /*0040*/  LOP3.LUT R0, R6.reuse, 0x7, RZ, 0xc0, !PT ;  /* 0x0000000706007812 */ /* 0x042fe400078ec0ff */
[----:B------:R-:W-:-:S03]  /*0050*/  LOP3.LUT P0, RZ, R6, 0x18, RZ, 0xc0, !PT ;  /* 0x0000001806ff7812 */ /* 0x000fc6000780c0ff */
[----:B---3--:R-:W-:-:S04]  /*0060*/  IMAD R5, R5, 0x8, R0 ;  /* 0x0000000805057824 */ /* 0x008fc800078e0200 */
[C---:B--2---:R-:W-:Y:S01]  /*0070*/  IMAD.WIDE R2, R5.reuse, 0x8, R2 ;  /* 0x0000000805027825 */ /* 0x044fe200078e0202 */
[----:B------:R-:W-:Y:S02]  /*0080*/  I2FP.F32.S32 R0, R5 ;  /* 0x0000000500007245 */ /* 0x000fe40000201400 */
[----:B------:R-:W-:-:S03]  /*0090*/  ISETP.LT.AND P0, PT, R5, 0x8, !P0 ;  /* 0x000000080500780c */ /* 0x000fc60004701270 */
[----:B------:R-:W-:-:S05]  /*00a0*/  FMUL R0, R0, 0.42857143282890319824 ;  /* 0x3edb6db700007820 */ /* 0x000fca0000400000 */
[----:B------:R-:W-:-:S04]  /*00b0*/  FMNMX R0, RZ, R0, !PT ;  /* 0x00000000ff007209 */ /* 0x000fc80007800000 */
[----:B------:R-:W1:Y:S02]  /*00c0*/  F2I.TRUNC.NTZ R4, R0 ;  /* 0x0000000000047305 */ /* 0x000e64000020f100 */
[----:B-1----:R-:W-:Y:S01]  /*00d0*/  SHF.R.S32.HI R5, RZ, 0x1f, R4 ;  /* 0x0000001fff057819 */ /* 0x002fe20000011404 */
[----:B------:R-:W-:Y:S06]  /*00e0*/  @!P0 EXIT ;  /* 0x000000000000894d */ /* 0x000fec0003800000 */
[----:B------:R-:W-:Y:S02]  /*00f0*/  ULDC.64 UR4, c[0x0][0x208] ;  /* 0x0000820000047ab9 */ /* 0x000fe40000000a00 */
[----:B------:R-:W-:Y:S01]  /*0100*/  STG.E.64 desc[UR4][R2.64], R4 ;  /* 0x0000000402007986 */ /* 0x000fe2000c101b04 */
[----:B------:R-:W-:Y:S05]  /*0110*/  EXIT ;  /* 0x000000000000794d */ /* 0x000fea0003800000 */
.L_x_0:
[----:B------:R-:W-:-:S00]  /*0120*/  BRA `(.L_x_0) ;  /* 0xfffffffc00fc7947 */ /* 0x000fc0000383ffff */
[----:B------:R-:W-:-:S00]  /*0130*/  NOP ;  /* 0x0000000000007918 */ /* 0x000fc00000000000 */
        /* <DEDUP_REMOVED lines=12> */
.L_x_1:


//--------------------- .nv.constant0.triton_poi_fused__to_copy_31 --------------------------
	.section	.nv.constant0.triton_poi_fused__to_copy_31,"a",@progbits
	.sectionflags	@""
	.align	4
.nv.constant0.triton_poi_fused__to_copy_31:
	.zero		540
